//
// Generated by NVIDIA NVVM Compiler
//
// Compiler Build ID: CL-36424714
// Cuda compilation tools, release 13.0, V13.0.88
// Based on NVVM 20.0.0
//

.version 9.0
.target sm_100
.address_size 64

	// .globl	_Z8mm_new_3PfS_S_i
// _ZZ8mm_new_3PfS_S_iE2sA has been demoted
// _ZZ8mm_new_3PfS_S_iE2sB has been demoted

.visible .entry _Z8mm_new_3PfS_S_i(
	.param .u64 .ptr .align 1 _Z8mm_new_3PfS_S_i_param_0,
	.param .u64 .ptr .align 1 _Z8mm_new_3PfS_S_i_param_1,
	.param .u64 .ptr .align 1 _Z8mm_new_3PfS_S_i_param_2,
	.param .u32 _Z8mm_new_3PfS_S_i_param_3
)
{
	.reg .pred 	%p<4>;
	.reg .b16 	%rs<8>;
	.reg .b32 	%r<75>;
	.reg .b32 	%f<475>;
	.reg .b64 	%rd<36>;
	// demoted variable
	.shared .align 4 .b8 _ZZ8mm_new_3PfS_S_iE2sA[4096];
	// demoted variable
	.shared .align 4 .b8 _ZZ8mm_new_3PfS_S_iE2sB[4096];
	ld.param.u64 	%rd10, [_Z8mm_new_3PfS_S_i_param_0];
	ld.param.u64 	%rd11, [_Z8mm_new_3PfS_S_i_param_1];
	ld.param.u32 	%r11, [_Z8mm_new_3PfS_S_i_param_3];
	cvta.to.global.u64 	%rd1, %rd11;
	cvta.to.global.u64 	%rd2, %rd10;
	mov.u32 	%r12, %ctaid.x;
	mov.u32 	%r13, %ctaid.y;
	shl.b32 	%r1, %r13, 7;
	mul.lo.s32 	%r14, %r12, %r11;
	shl.b32 	%r2, %r14, 7;
	setp.lt.s32 	%p1, %r11, 8;
	mov.f32 	%f347, 0f00000000;
	mov.f32 	%f348, %f347;
	mov.f32 	%f349, %f347;
	mov.f32 	%f350, %f347;
	mov.f32 	%f351, %f347;
	mov.f32 	%f352, %f347;
	mov.f32 	%f353, %f347;
	mov.f32 	%f354, %f347;
	mov.f32 	%f355, %f347;
	mov.f32 	%f356, %f347;
	mov.f32 	%f357, %f347;
	mov.f32 	%f358, %f347;
	mov.f32 	%f359, %f347;
	mov.f32 	%f360, %f347;
	mov.f32 	%f361, %f347;
	mov.f32 	%f362, %f347;
	mov.f32 	%f363, %f347;
	mov.f32 	%f364, %f347;
	mov.f32 	%f365, %f347;
	mov.f32 	%f366, %f347;
	mov.f32 	%f367, %f347;
	mov.f32 	%f368, %f347;
	mov.f32 	%f369, %f347;
	mov.f32 	%f370, %f347;
	mov.f32 	%f371, %f347;
	mov.f32 	%f372, %f347;
	mov.f32 	%f373, %f347;
	mov.f32 	%f374, %f347;
	mov.f32 	%f375, %f347;
	mov.f32 	%f376, %f347;
	mov.f32 	%f377, %f347;
	mov.f32 	%f378, %f347;
	mov.f32 	%f379, %f347;
	mov.f32 	%f380, %f347;
	mov.f32 	%f381, %f347;
	mov.f32 	%f382, %f347;
	mov.f32 	%f383, %f347;
	mov.f32 	%f384, %f347;
	mov.f32 	%f385, %f347;
	mov.f32 	%f386, %f347;
	mov.f32 	%f387, %f347;
	mov.f32 	%f388, %f347;
	mov.f32 	%f389, %f347;
	mov.f32 	%f390, %f347;
	mov.f32 	%f391, %f347;
	mov.f32 	%f392, %f347;
	mov.f32 	%f393, %f347;
	mov.f32 	%f394, %f347;
	mov.f32 	%f395, %f347;
	mov.f32 	%f396, %f347;
	mov.f32 	%f397, %f347;
	mov.f32 	%f398, %f347;
	mov.f32 	%f399, %f347;
	mov.f32 	%f400, %f347;
	mov.f32 	%f401, %f347;
	mov.f32 	%f402, %f347;
	mov.f32 	%f403, %f347;
	mov.f32 	%f404, %f347;
	mov.f32 	%f405, %f347;
	mov.f32 	%f406, %f347;
	mov.f32 	%f407, %f347;
	mov.f32 	%f408, %f347;
	mov.f32 	%f409, %f347;
	mov.f32 	%f410, %f347;
	@%p1 bra 	$L__BB0_5;
	ld.param.u32 	%r68, [_Z8mm_new_3PfS_S_i_param_3];
	shr.s32 	%r16, %r68, 31;
	shr.u32 	%r17, %r16, 29;
	add.s32 	%r18, %r68, %r17;
	shr.s32 	%r3, %r18, 3;
	mul.wide.u32 	%rd12, %r1, 4;
	add.s64 	%rd35, %rd1, %rd12;
	mul.wide.s32 	%rd13, %r2, 4;
	add.s64 	%rd34, %rd2, %rd13;
	mov.b32 	%r72, 0;
	mov.f32 	%f347, 0f00000000;
	mov.u32 	%r20, %tid.x;
	shr.u32 	%r21, %r20, 5;
	cvt.u16.u32 	%rs1, %r21;
	and.b16  	%rs2, %rs1, 1;
	cvt.u16.u32 	%rs3, %r20;
	and.b16  	%rs4, %rs3, 7;
$L__BB0_2:
	ld.param.u32 	%r69, [_Z8mm_new_3PfS_S_i_param_3];
	mul.wide.u16 	%r22, %rs2, 256;
	mul.wide.u16 	%r23, %rs4, 16;
	or.b32  	%r24, %r22, %r23;
	mov.u32 	%r25, _ZZ8mm_new_3PfS_S_iE2sB;
	add.s32 	%r26, %r24, %r25;
	add.s32 	%r73, %r26, 128;
	shl.b32 	%r27, %r20, 2;
	and.b32  	%r28, %r27, 124;
	mad.lo.s32 	%r29, %r69, %r21, %r28;
	shr.u32 	%r30, %r20, 1;
	and.b32  	%r31, %r27, 4;
	mad.lo.s32 	%r32, %r69, %r30, %r31;
	mul.wide.u32 	%rd14, %r32, 4;
	add.s64 	%rd15, %rd34, %rd14;
	ld.global.v4.f32 	{%f259, %f260, %f261, %f262}, [%rd15];
	mul.wide.u32 	%rd16, %r29, 4;
	add.s64 	%rd17, %rd35, %rd16;
	ld.global.v4.f32 	{%f263, %f264, %f265, %f266}, [%rd17];
	shl.b32 	%r33, %r20, 4;
	and.b32  	%r34, %r33, 16;
	shl.b32 	%r35, %r30, 5;
	or.b32  	%r36, %r35, %r34;
	mov.u32 	%r37, _ZZ8mm_new_3PfS_S_iE2sA;
	add.s32 	%r38, %r37, %r36;
	st.shared.v4.f32 	[%r38], {%f259, %f260, %f261, %f262};
	and.b32  	%r39, %r33, 496;
	shl.b32 	%r40, %r21, 9;
	or.b32  	%r41, %r40, %r39;
	add.s32 	%r42, %r25, %r41;
	st.shared.v4.f32 	[%r42], {%f263, %f264, %f265, %f266};
	bar.sync 	0;
	mov.b32 	%r74, 512;
$L__BB0_3:
	mov.u32 	%r43, %tid.x;
	shl.b32 	%r44, %r43, 4;
	and.b32  	%r45, %r44, 15360;
	cvt.u16.u32 	%rs5, %r43;
	shr.u16 	%rs6, %rs5, 3;
	and.b16  	%rs7, %rs6, 3;
	mul.wide.u16 	%r46, %rs7, 128;
	or.b32  	%r47, %r45, %r46;
	mov.u32 	%r48, _ZZ8mm_new_3PfS_S_iE2sA;
	add.s32 	%r49, %r48, %r47;
	add.s32 	%r50, %r49, %r74;
	ld.shared.f32 	%f267, [%r50+-512];
	ld.shared.f32 	%f268, [%r50];
	ld.shared.f32 	%f269, [%r50+-480];
	ld.shared.f32 	%f270, [%r50+32];
	ld.shared.f32 	%f271, [%r50+-448];
	ld.shared.f32 	%f272, [%r50+64];
	ld.shared.f32 	%f273, [%r50+-416];
	ld.shared.f32 	%f274, [%r50+96];
	ld.shared.f32 	%f275, [%r73+-128];
	ld.shared.f32 	%f276, [%r73];
	ld.shared.f32 	%f277, [%r73+-124];
	ld.shared.f32 	%f278, [%r73+4];
	ld.shared.f32 	%f279, [%r73+-120];
	ld.shared.f32 	%f280, [%r73+8];
	ld.shared.f32 	%f281, [%r73+-116];
	ld.shared.f32 	%f282, [%r73+12];
	fma.rn.f32 	%f410, %f267, %f275, %f410;
	fma.rn.f32 	%f409, %f267, %f277, %f409;
	fma.rn.f32 	%f408, %f267, %f279, %f408;
	fma.rn.f32 	%f407, %f267, %f281, %f407;
	fma.rn.f32 	%f406, %f267, %f276, %f406;
	fma.rn.f32 	%f405, %f267, %f278, %f405;
	fma.rn.f32 	%f404, %f267, %f280, %f404;
	fma.rn.f32 	%f403, %f267, %f282, %f403;
	fma.rn.f32 	%f402, %f269, %f275, %f402;
	fma.rn.f32 	%f401, %f269, %f277, %f401;
	fma.rn.f32 	%f400, %f269, %f279, %f400;
	fma.rn.f32 	%f399, %f269, %f281, %f399;
	fma.rn.f32 	%f398, %f269, %f276, %f398;
	fma.rn.f32 	%f397, %f269, %f278, %f397;
	fma.rn.f32 	%f396, %f269, %f280, %f396;
	fma.rn.f32 	%f395, %f269, %f282, %f395;
	fma.rn.f32 	%f394, %f271, %f275, %f394;
	fma.rn.f32 	%f393, %f271, %f277, %f393;
	fma.rn.f32 	%f392, %f271, %f279, %f392;
	fma.rn.f32 	%f391, %f271, %f281, %f391;
	fma.rn.f32 	%f390, %f271, %f276, %f390;
	fma.rn.f32 	%f389, %f271, %f278, %f389;
	fma.rn.f32 	%f388, %f271, %f280, %f388;
	fma.rn.f32 	%f387, %f271, %f282, %f387;
	fma.rn.f32 	%f386, %f273, %f275, %f386;
	fma.rn.f32 	%f385, %f273, %f277, %f385;
	fma.rn.f32 	%f384, %f273, %f279, %f384;
	fma.rn.f32 	%f383, %f273, %f281, %f383;
	fma.rn.f32 	%f382, %f273, %f276, %f382;
	fma.rn.f32 	%f381, %f273, %f278, %f381;
	fma.rn.f32 	%f380, %f273, %f280, %f380;
	fma.rn.f32 	%f379, %f273, %f282, %f379;
	fma.rn.f32 	%f378, %f268, %f275, %f378;
	fma.rn.f32 	%f377, %f268, %f277, %f377;
	fma.rn.f32 	%f376, %f268, %f279, %f376;
	fma.rn.f32 	%f375, %f268, %f281, %f375;
	fma.rn.f32 	%f374, %f268, %f276, %f374;
	fma.rn.f32 	%f373, %f268, %f278, %f373;
	fma.rn.f32 	%f372, %f268, %f280, %f372;
	fma.rn.f32 	%f371, %f268, %f282, %f371;
	fma.rn.f32 	%f370, %f270, %f275, %f370;
	fma.rn.f32 	%f369, %f270, %f277, %f369;
	fma.rn.f32 	%f368, %f270, %f279, %f368;
	fma.rn.f32 	%f367, %f270, %f281, %f367;
	fma.rn.f32 	%f366, %f270, %f276, %f366;
	fma.rn.f32 	%f365, %f270, %f278, %f365;
	fma.rn.f32 	%f364, %f270, %f280, %f364;
	fma.rn.f32 	%f363, %f270, %f282, %f363;
	fma.rn.f32 	%f362, %f272, %f275, %f362;
	fma.rn.f32 	%f361, %f272, %f277, %f361;
	fma.rn.f32 	%f360, %f272, %f279, %f360;
	fma.rn.f32 	%f359, %f272, %f281, %f359;
	fma.rn.f32 	%f358, %f272, %f276, %f358;
	fma.rn.f32 	%f357, %f272, %f278, %f357;
	fma.rn.f32 	%f356, %f272, %f280, %f356;
	fma.rn.f32 	%f355, %f272, %f282, %f355;
	fma.rn.f32 	%f354, %f274, %f275, %f354;
	fma.rn.f32 	%f353, %f274, %f277, %f353;
	fma.rn.f32 	%f352, %f274, %f279, %f352;
	fma.rn.f32 	%f351, %f274, %f281, %f351;
	fma.rn.f32 	%f350, %f274, %f276, %f350;
	fma.rn.f32 	%f349, %f274, %f278, %f349;
	fma.rn.f32 	%f348, %f274, %f280, %f348;
	fma.rn.f32 	%f347, %f274, %f282, %f347;
	add.s32 	%r74, %r74, 4;
	add.s32 	%r73, %r73, 512;
	setp.ne.s32 	%p2, %r74, 544;
	@%p2 bra 	$L__BB0_3;
	ld.param.u32 	%r70, [_Z8mm_new_3PfS_S_i_param_3];
	bar.sync 	0;
	add.s32 	%r72, %r72, 1;
	setp.ne.s32 	%p3, %r72, %r3;
	shl.b32 	%r51, %r70, 3;
	mul.wide.u32 	%rd18, %r51, 4;
	add.s64 	%rd35, %rd35, %rd18;
	add.s64 	%rd34, %rd34, 32;
	@%p3 bra 	$L__BB0_2;
$L__BB0_5:
	ld.param.u32 	%r71, [_Z8mm_new_3PfS_S_i_param_3];
	ld.param.u64 	%rd33, [_Z8mm_new_3PfS_S_i_param_2];
	mov.u32 	%r52, %tid.x;
	shr.u32 	%r53, %r52, 1;
	and.b32  	%r54, %r53, 492;
	shl.b32 	%r55, %r52, 2;
	and.b32  	%r56, %r55, 28;
	shl.b32 	%r57, %r52, 1;
	and.b32  	%r58, %r57, 64;
	or.b32  	%r59, %r58, %r56;
	mad.lo.s32 	%r60, %r71, %r54, %r59;
	mov.u32 	%r61, %ctaid.y;
	shl.b32 	%r62, %r61, 7;
	mov.u32 	%r63, %ctaid.x;
	mul.lo.s32 	%r64, %r63, %r71;
	shl.b32 	%r65, %r64, 7;
	add.s32 	%r66, %r65, %r62;
	cvta.to.global.u64 	%rd19, %rd33;
	mul.wide.s32 	%rd20, %r66, 4;
	add.s64 	%rd21, %rd19, %rd20;
	mul.wide.s32 	%rd22, %r60, 4;
	add.s64 	%rd23, %rd21, %rd22;
	st.global.v4.f32 	[%rd23], {%f410, %f409, %f408, %f407};
	st.global.v4.f32 	[%rd23+128], {%f406, %f405, %f404, %f403};
	shl.b32 	%r67, %r71, 4;
	mul.wide.s32 	%rd24, %r67, 4;
	add.s64 	%rd25, %rd23, %rd24;
	st.global.v4.f32 	[%rd25], {%f378, %f377, %f376, %f375};
	st.global.v4.f32 	[%rd25+128], {%f374, %f373, %f372, %f371};
	mul.wide.s32 	%rd26, %r71, 4;
	add.s64 	%rd27, %rd23, %rd26;
	st.global.v4.f32 	[%rd27], {%f402, %f401, %f400, %f399};
	st.global.v4.f32 	[%rd27+128], {%f398, %f397, %f396, %f395};
	add.s64 	%rd28, %rd25, %rd26;
	st.global.v4.f32 	[%rd28], {%f370, %f369, %f368, %f367};
	st.global.v4.f32 	[%rd28+128], {%f366, %f365, %f364, %f363};
	add.s64 	%rd29, %rd27, %rd26;
	st.global.v4.f32 	[%rd29], {%f394, %f393, %f392, %f391};
	st.global.v4.f32 	[%rd29+128], {%f390, %f389, %f388, %f387};
	add.s64 	%rd30, %rd28, %rd26;
	st.global.v4.f32 	[%rd30], {%f362, %f361, %f360, %f359};
	st.global.v4.f32 	[%rd30+128], {%f358, %f357, %f356, %f355};
	add.s64 	%rd31, %rd29, %rd26;
	st.global.v4.f32 	[%rd31], {%f386, %f385, %f384, %f383};
	st.global.v4.f32 	[%rd31+128], {%f382, %f381, %f380, %f379};
	add.s64 	%rd32, %rd30, %rd26;
	st.global.v4.f32 	[%rd32], {%f354, %f353, %f352, %f351};
	st.global.v4.f32 	[%rd32+128], {%f350, %f349, %f348, %f347};
	ret;

}


// ===== COMPILED SASS (sm_100) =====

	.target	sm_100

	.elftype	@"ET_EXEC"


//--------------------- .note.nv.tkinfo           --------------------------
	.section	.note.nv.tkinfo,"",@"SHT_NOTE"
	.sectionflags	@"SHF_NOTE_NV_TKINFO"
	.tkinfo
        /*0018*/ 	.word	0x00000002
        /*0030*/ 	.string	""
        /*0030*/ 	.string	"ptxas"
        /*0030*/ 	.string	"Cuda compilation tools, release 13.0, V13.0.88"
        /*0030*/ 	.string	"Build cuda_13.0.r13.0/compiler.36424714_0"
        /*0030*/ 	.string	"-arch sm_100 -m 64 "



//--------------------- .note.nv.cuinfo           --------------------------
	.section	.note.nv.cuinfo,"",@"SHT_NOTE"
	.sectionflags	@"SHF_NOTE_NV_CUINFO"
        /*0018*/ 	.short	0x0002
        /*001a*/ 	.short	0x0064
        /*001c*/ 	.short	0x0082
	.zero		2


//--------------------- .nv.info                  --------------------------
	.section	.nv.info,"",@"SHT_CUDA_INFO"
	.align	4


	//----- nvinfo : EIATTR_REGCOUNT
	.align		4
        /*0000*/ 	.byte	0x04, 0x2f
        /*0002*/ 	.short	(.L_1 - .L_0)
	.align		4
.L_0:
        /*0004*/ 	.word	index@(_Z8mm_new_3PfS_S_i)
        /*0008*/ 	.word	0x0000005c


	//----- nvinfo : EIATTR_FRAME_SIZE
	.align		4
.L_1:
        /*000c*/ 	.byte	0x04, 0x11
        /*000e*/ 	.short	(.L_3 - .L_2)
	.align		4
.L_2:
        /*0010*/ 	.word	index@(_Z8mm_new_3PfS_S_i)
        /*0014*/ 	.word	0x00000000


	//----- nvinfo : EIATTR_MIN_STACK_SIZE
	.align		4
.L_3:
        /*0018*/ 	.byte	0x04, 0x12
        /*001a*/ 	.short	(.L_5 - .L_4)
	.align		4
.L_4:
        /*001c*/ 	.word	index@(_Z8mm_new_3PfS_S_i)
        /*0020*/ 	.word	0x00000000
.L_5:


//--------------------- .nv.compat                --------------------------
	.section	.nv.compat,"",@"SHT_CUDA_COMPAT_INFO"
	.align	4
        /*0000*/ 	.byte	0x02, 0x09, 0x00, 0x00, 0x02, 0x02, 0x01, 0x00, 0x02, 0x05, 0x05, 0x00, 0x03, 0x07, 0x01, 0x01
        /*0010*/ 	.byte	0x02, 0x03, 0x00, 0x00, 0x02, 0x06, 0x01, 0x00, 0x04, 0x0b, 0x08, 0x00, 0x09, 0x00, 0x00, 0x00
        /*0020*/ 	.byte	0x00, 0x00, 0x00, 0x00


//--------------------- .nv.info._Z8mm_new_3PfS_S_i --------------------------
	.section	.nv.info._Z8mm_new_3PfS_S_i,"",@"SHT_CUDA_INFO"
	.sectionflags	@""
	.align	4


	//----- nvinfo : EIATTR_CUDA_API_VERSION
	.align		4
        /*0000*/ 	.byte	0x04, 0x37
        /*0002*/ 	.short	(.L_7 - .L_6)
.L_6:
        /*0004*/ 	.word	0x00000082


	//----- nvinfo : EIATTR_KPARAM_INFO
	.align		4
.L_7:
        /*0008*/ 	.byte	0x04, 0x17
        /*000a*/ 	.short	(.L_9 - .L_8)
.L_8:
        /*000c*/ 	.word	0x00000000
        /*0010*/ 	.short	0x0003
        /*0012*/ 	.short	0x0018
        /*0014*/ 	.byte	0x00, 0xf0, 0x11, 0x00


	//----- nvinfo : EIATTR_KPARAM_INFO
	.align		4
.L_9:
        /*0018*/ 	.byte	0x04, 0x17
        /*001a*/ 	.short	(.L_11 - .L_10)
.L_10:
        /*001c*/ 	.word	0x00000000
        /*0020*/ 	.short	0x0002
        /*0022*/ 	.short	0x0010
        /*0024*/ 	.byte	0x00, 0xf5, 0x21, 0x00


	//----- nvinfo : EIATTR_KPARAM_INFO
	.align		4
.L_11:
        /*0028*/ 	.byte	0x04, 0x17
        /*002a*/ 	.short	(.L_13 - .L_12)
.L_12:
        /*002c*/ 	.word	0x00000000
        /*0030*/ 	.short	0x0001
        /*0032*/ 	.short	0x0008
        /*0034*/ 	.byte	0x00, 0xf5, 0x21, 0x00


	//----- nvinfo : EIATTR_KPARAM_INFO
	.align		4
.L_13:
        /*0038*/ 	.byte	0x04, 0x17
        /*003a*/ 	.short	(.L_15 - .L_14)
.L_14:
        /*003c*/ 	.word	0x00000000
        /*0040*/ 	.short	0x0000
        /*0042*/ 	.short	0x0000
        /*0044*/ 	.byte	0x00, 0xf5, 0x21, 0x00


	//----- nvinfo : EIATTR_SPARSE_MMA_MASK
	.align		4
.L_15:
        /*0048*/ 	.byte	0x03, 0x50
        /*004a*/ 	.short	0x0000


	//----- nvinfo : EIATTR_MAXREG_COUNT
	.align		4
        /*004c*/ 	.byte	0x03, 0x1b
        /*004e*/ 	.short	0x00ff


	//----- nvinfo : EIATTR_NUM_BARRIERS
	.align		4
        /*0050*/ 	.byte	0x02, 0x4c
        /*0052*/ 	.byte	0x01
	.zero		1


	//----- nvinfo : EIATTR_MERCURY_ISA_VERSION
	.align		4
        /*0054*/ 	.byte	0x03, 0x5f
        /*0056*/ 	.short	0x0101


	//----- nvinfo : EIATTR_VRC_CTA_INIT_COUNT
	.align		4
        /*0058*/ 	.byte	0x02, 0x4a
	.zero		1
	.zero		1


	//----- nvinfo : EIATTR_EXIT_INSTR_OFFSETS
	.align		4
        /*005c*/ 	.byte	0x04, 0x1c
        /*005e*/ 	.short	(.L_17 - .L_16)


	//   ....[0]....
.L_16:
        /*0060*/ 	.word	0x00000e40


	//----- nvinfo : EIATTR_CBANK_PARAM_SIZE
	.align		4
.L_17:
        /*0064*/ 	.byte	0x03, 0x19
        /*0066*/ 	.short	0x001c


	//----- nvinfo : EIATTR_PARAM_CBANK
	.align		4
        /*0068*/ 	.byte	0x04, 0x0a
        /*006a*/ 	.short	(.L_19 - .L_18)
	.align		4
.L_18:
        /*006c*/ 	.word	index@(.nv.constant0._Z8mm_new_3PfS_S_i)
        /*0070*/ 	.short	0x0380
        /*0072*/ 	.short	0x001c


	//----- nvinfo : EIATTR_SW_WAR
	.align		4
.L_19:
        /*0074*/ 	.byte	0x04, 0x36
        /*0076*/ 	.short	(.L_21 - .L_20)
.L_20:
        /*0078*/ 	.word	0x00000008
.L_21:


//--------------------- .nv.callgraph             --------------------------
	.section	.nv.callgraph,"",@"SHT_CUDA_CALLGRAPH"
	.align	4
	.sectionentsize	8
	.align		4
        /*0000*/ 	.word	0x00000000
	.align		4
        /*0004*/ 	.word	0xffffffff
	.align		4
        /*0008*/ 	.word	0x00000000
	.align		4
        /*000c*/ 	.word	0xfffffffe
	.align		4
        /*0010*/ 	.word	0x00000000
	.align		4
        /*0014*/ 	.word	0xfffffffd
	.align		4
        /*0018*/ 	.word	0x00000000
	.align		4
        /*001c*/ 	.word	0xfffffffc


//--------------------- .text._Z8mm_new_3PfS_S_i  --------------------------
	.section	.text._Z8mm_new_3PfS_S_i,"ax",@progbits
	.align	128
        .global         _Z8mm_new_3PfS_S_i
        .type           _Z8mm_new_3PfS_S_i,@function
        .size           _Z8mm_new_3PfS_S_i,(.L_x_4 - _Z8mm_new_3PfS_S_i)
        .other          _Z8mm_new_3PfS_S_i,@"STO_CUDA_ENTRY STV_DEFAULT"
_Z8mm_new_3PfS_S_i:
.text._Z8mm_new_3PfS_S_i:
[----:B------:R-:W-:Y:S01]  /*0000*/  LDC R1, c[0x0][0x37c] ;  /* 0x0000df00ff017b82 */ /* 0x000fe20000000800 */
[----:B------:R-:W0:Y:S01]  /*0010*/  LDCU UR13, c[0x0][0x398] ;  /* 0x00007300ff0d77ac */ /* 0x000e220008000800 */
[----:B------:R-:W-:Y:S02]  /*0020*/  CS2R R66, SRZ ;  /* 0x0000000000427805 */ /* 0x000fe4000001ff00 */
[----:B------:R-:W-:Y:S02]  /*0030*/  CS2R R64, SRZ ;  /* 0x0000000000407805 */ /* 0x000fe4000001ff00 */
[----:B------:R-:W-:Y:S02]  /*0040*/  CS2R R6, SRZ ;  /* 0x0000000000067805 */ /* 0x000fe4000001ff00 */
[----:B------:R-:W-:Y:S02]  /*0050*/  CS2R R4, SRZ ;  /* 0x0000000000047805 */ /* 0x000fe4000001ff00 */
[----:B------:R-:W-:-:S02]  /*0060*/  CS2R R18, SRZ ;  /* 0x0000000000127805 */ /* 0x000fc4000001ff00 */
[----:B------:R-:W-:Y:S02]  /*0070*/  CS2R R16, SRZ ;  /* 0x0000000000107805 */ /* 0x000fe4000001ff00 */
        /* <DEDUP_REMOVED lines=10> */
[----:B------:R-:W-:Y:S01]  /*0120*/  CS2R R10, SRZ ;  /* 0x00000000000a7805 */ /* 0x000fe2000001ff00 */
[----:B0-----:R-:W-:Y:S01]  /*0130*/  UISETP.GE.AND UP0, UPT, UR13, 0x8, UPT ;  /* 0x000000080d00788c */ /* 0x001fe2000bf06270 */
        /* <DEDUP_REMOVED lines=14> */
[----:B------:R-:W-:Y:S01]  /*0220*/  CS2R R60, SRZ ;  /* 0x00000000003c7805 */ /* 0x000fe2000001ff00 */
[----:B------:R-:W0:Y:S01]  /*0230*/  LDCU.64 UR14, c[0x0][0x358] ;  /* 0x00006b00ff0e77ac */ /* 0x000e220008000a00 */
[----:B------:R-:W-:Y:S05]  /*0240*/  BRA.U !UP0, `(.L_x_0) ;  /* 0x0000000908407547 */ /* 0x000fea000b800000 */
[----:B------:R-:W1:Y:S01]  /*0250*/  S2UR UR9, SR_CTAID.X ;  /* 0x00000000000979c3 */ /* 0x000e620000002500 */
[----:B------:R-:W2:Y:S01]  /*0260*/  S2R R3, SR_TID.X ;  /* 0x0000000000037919 */ /* 0x000ea20000002100 */
[----:B------:R-:W3:Y:S01]  /*0270*/  LDCU.128 UR4, c[0x0][0x380] ;  /* 0x00007000ff0477ac */ /* 0x000ee20008000c00 */
[----:B------:R-:W-:Y:S01]  /*0280*/  HFMA2 R67, -RZ, RZ, 0, 0 ;  /* 0x00000000ff437431 */ /* 0x000fe200000001ff */
[----:B------:R-:W-:-:S04]  /*0290*/  USHF.R.S32.HI UR11, URZ, 0x1f, UR13 ;  /* 0x0000001fff0b7899 */ /* 0x000fc8000801140d */
[----:B------:R-:W4:Y:S01]  /*02a0*/  S2UR UR8, SR_CTAID.Y ;  /* 0x00000000000879c3 */ /* 0x000f220000002600 */
[----:B------:R-:W-:-:S04]  /*02b0*/  ULEA.HI UR11, UR11, UR13, URZ, 0x3 ;  /* 0x0000000d0b0b7291 */ /* 0x000fc8000f8f18ff */
[----:B------:R-:W-:Y:S02]  /*02c0*/  USHF.R.S32.HI UR11, URZ, 0x3, UR11 ;  /* 0x00000003ff0b7899 */ /* 0x000fe4000801140b */
[----:B-1----:R-:W-:-:S04]  /*02d0*/  UIMAD UR9, UR9, UR13, URZ ;  /* 0x0000000d090972a4 */ /* 0x002fc8000f8e02ff */
[----:B------:R-:W-:Y:S02]  /*02e0*/  USHF.L.U32 UR10, UR9, 0x7, URZ ;  /* 0x00000007090a7899 */ /* 0x000fe400080006ff */
[----:B----4-:R-:W-:Y:S01]  /*02f0*/  USHF.L.U32 UR8, UR8, 0x7, URZ ;  /* 0x0000000708087899 */ /* 0x010fe200080006ff */
[----:B--2---:R-:W-:-:S03]  /*0300*/  SHF.R.U32.HI R0, RZ, 0x5, R3 ;  /* 0x00000005ff007819 */ /* 0x004fc60000011603 */
[----:B---3--:R-:W-:Y:S01]  /*0310*/  UIMAD.WIDE.U32 UR8, UR8, 0x4, UR6 ;  /* 0x00000004080878a5 */ /* 0x008fe2000f8e0006 */
[----:B------:R-:W-:Y:S01]  /*0320*/  LOP3.LUT R2, R0, 0x1, RZ, 0xc0, !PT ;  /* 0x0000000100027812 */ /* 0x000fe200078ec0ff */
[----:B------:R-:W-:-:S03]  /*0330*/  UIMAD.WIDE UR6, UR10, 0x4, UR4 ;  /* 0x000000040a0678a5 */ /* 0x000fc6000f8e0204 */
[----:B------:R-:W-:-:S04]  /*0340*/  UMOV UR4, URZ ;  /* 0x000000ff00047c82 */ /* 0x000fc80008000000 */
[----:B------:R-:W-:Y:S01]  /*0350*/  UMOV UR10, UR6 ;  /* 0x00000006000a7c82 */ /* 0x000fe20008000000 */
[----:B------:R-:W-:-:S05]  /*0360*/  UMOV UR12, UR7 ;  /* 0x00000007000c7c82 */ /* 0x000fca0008000000 */
.L_x_2:
[----:B------:R-:W1:Y:S01]  /*0370*/  LDCU UR13, c[0x0][0x398] ;  /* 0x00007300ff0d77ac */ /* 0x000e620008000800 */
[----:B------:R-:W-:Y:S02]  /*0380*/  SHF.L.U32 R69, R3, 0x2, RZ ;  /* 0x0000000203457819 */ /* 0x000fe400000006ff */
[----:B------:R-:W-:Y:S02]  /*0390*/  SHF.R.U32.HI R76, RZ, 0x1, R3 ;  /* 0x00000001ff4c7819 */ /* 0x000fe40000011603 */
[C---:B------:R-:W-:Y:S02]  /*03a0*/  LOP3.LUT R73, R69.reuse, 0x4, RZ, 0xc0, !PT ;  /* 0x0000000445497812 */ /* 0x040fe400078ec0ff */
[----:B------:R-:W-:Y:S02]  /*03b0*/  LOP3.LUT R71, R69, 0x7c, RZ, 0xc0, !PT ;  /* 0x0000007c45477812 */ /* 0x000fe400078ec0ff */
[----:B------:R-:W-:Y:S02]  /*03c0*/  MOV R68, UR10 ;  /* 0x0000000a00447c02 */ /* 0x000fe40008000f00 */
[----:B------:R-:W-:-:S02]  /*03d0*/  MOV R69, UR12 ;  /* 0x0000000c00457c02 */ /* 0x000fc40008000f00 */
[----:B------:R-:W-:Y:S01]  /*03e0*/  MOV R72, 0x4 ;  /* 0x0000000400487802 */ /* 0x000fe20000000f00 */
[----:B-1----:R-:W-:Y:S02]  /*03f0*/  IMAD R73, R76, UR13, R73 ;  /* 0x0000000d4c497c24 */ /* 0x002fe4000f8e0249 */
[----:B------:R-:W-:Y:S02]  /*0400*/  IMAD R71, R0, UR13, R71 ;  /* 0x0000000d00477c24 */ /* 0x000fe4000f8e0247 */
[----:B------:R-:W-:-:S04]  /*0410*/  IMAD.WIDE.U32 R68, R73, 0x4, R68 ;  /* 0x0000000449447825 */ /* 0x000fc800078e0044 */
[----:B------:R-:W-:Y:S02]  /*0420*/  IMAD.WIDE.U32 R72, R71, R72, UR8 ;  /* 0x0000000847487e25 */ /* 0x000fe4000f8e0048 */
[----:B0-----:R-:W2:Y:S04]  /*0430*/  LDG.E.128 R68, desc[UR14][R68.64] ;  /* 0x0000000e44447981 */ /* 0x001ea8000c1e1d00 */
[----:B------:R-:W3:Y:S01]  /*0440*/  LDG.E.128 R72, desc[UR14][R72.64] ;  /* 0x0000000e48487981 */ /* 0x000ee2000c1e1d00 */
[----:B------:R-:W0:Y:S01]  /*0450*/  S2UR UR7, SR_CgaCtaId ;  /* 0x00000000000779c3 */ /* 0x000e220000008800 */
[C---:B------:R-:W-:Y:S01]  /*0460*/  SHF.L.U32 R77, R3.reuse, 0x4, RZ ;  /* 0x00000004034d7819 */ /* 0x040fe200000006ff */
[----:B------:R-:W-:Y:S01]  /*0470*/  UMOV UR5, 0x400 ;  /* 0x0000040000057882 */ /* 0x000fe20000000000 */
[----:B------:R-:W-:Y:S01]  /*0480*/  SHF.L.U32 R80, R3, 0x4, RZ ;  /* 0x0000000403507819 */ /* 0x000fe200000006ff */
[----:B------:R-:W-:Y:S01]  /*0490*/  UIADD3 UR6, UPT, UPT, UR5, 0x1000, URZ ;  /* 0x0000100005067890 */ /* 0x000fe2000fffe0ff */
[----:B------:R-:W1:Y:S01]  /*04a0*/  S2R R3, SR_TID.X ;  /* 0x0000000000037919 */ /* 0x000e620000002100 */
[C---:B------:R-:W-:Y:S01]  /*04b0*/  LOP3.LUT R79, R77.reuse, 0x10, RZ, 0xc0, !PT ;  /* 0x000000104d4f7812 */ /* 0x040fe200078ec0ff */
[----:B------:R-:W-:Y:S01]  /*04c0*/  UIADD3 UR4, UPT, UPT, UR4, 0x1, URZ ;  /* 0x0000000104047890 */ /* 0x000fe2000fffe0ff */
[----:B------:R-:W-:-:S02]  /*04d0*/  LOP3.LUT R81, R77, 0x1f0, RZ, 0xc0, !PT ;  /* 0x000001f04d517812 */ /* 0x000fc400078ec0ff */
[----:B------:R-:W-:Y:S01]  /*04e0*/  LEA R79, R76, R79, 0x5 ;  /* 0x0000004f4c4f7211 */ /* 0x000fe200078e28ff */
[----:B------:R-:W-:Y:S01]  /*04f0*/  UISETP.NE.AND UP0, UPT, UR4, UR11, UPT ;  /* 0x0000000b0400728c */ /* 0x000fe2000bf05270 */
[----:B------:R-:W-:Y:S02]  /*0500*/  LEA R81, R0, R81, 0x9 ;  /* 0x0000005100517211 */ /* 0x000fe400078e48ff */
[----:B------:R-:W-:Y:S02]  /*0510*/  LOP3.LUT R76, R77, 0x3c00, RZ, 0xc0, !PT ;  /* 0x00003c004d4c7812 */ /* 0x000fe400078ec0ff */
[----:B------:R-:W-:-:S04]  /*0520*/  LOP3.LUT R77, R80, 0x70, RZ, 0xe2, !PT ;  /* 0x00000070504d7812 */ /* 0x000fc800078ee2ff */
[----:B------:R-:W-:Y:S01]  /*0530*/  LEA R77, R2, R77, 0x8 ;  /* 0x0000004d024d7211 */ /* 0x000fe200078e40ff */
[----:B0-----:R-:W-:Y:S02]  /*0540*/  ULEA UR5, UR7, UR5, 0x18 ;  /* 0x0000000507057291 */ /* 0x001fe4000f8ec0ff */
[----:B------:R-:W-:Y:S01]  /*0550*/  ULEA UR6, UR7, UR6, 0x18 ;  /* 0x0000000607067291 */ /* 0x000fe2000f8ec0ff */
[----:B-1----:R-:W-:-:S04]  /*0560*/  LOP3.LUT R78, R3, 0xffff, RZ, 0xc0, !PT ;  /* 0x0000ffff034e7812 */ /* 0x002fc800078ec0ff */
[----:B------:R-:W-:-:S04]  /*0570*/  SHF.R.U32.HI R78, RZ, 0x3, R78 ;  /* 0x00000003ff4e7819 */ /* 0x000fc8000001164e */
[----:B------:R-:W-:-:S04]  /*0580*/  LOP3.LUT R83, R78, 0x3, RZ, 0xc0, !PT ;  /* 0x000000034e537812 */ /* 0x000fc800078ec0ff */
[----:B------:R-:W-:-:S04]  /*0590*/  LEA R76, R83, R76, 0x7 ;  /* 0x0000004c534c7211 */ /* 0x000fc800078e38ff */
[----:B------:R-:W-:Y:S01]  /*05a0*/  IADD3 R76, PT, PT, R76, UR5, RZ ;  /* 0x000000054c4c7c10 */ /* 0x000fe2000fffe0ff */
[----:B--2---:R0:W-:Y:S01]  /*05b0*/  STS.128 [R79+UR5], R68 ;  /* 0x000000444f007988 */ /* 0x0041e20008000c05 */
[----:B------:R-:W-:-:S03]  /*05c0*/  UMOV UR5, 0x200 ;  /* 0x0000020000057882 */ /* 0x000fc60000000000 */
[----:B---3--:R1:W-:Y:S01]  /*05d0*/  STS.128 [R81+UR6], R72 ;  /* 0x0000004851007988 */ /* 0x0083e20008000c06 */
[----:B0-----:R-:W-:-:S04]  /*05e0*/  MOV R68, UR6 ;  /* 0x0000000600447c02 */ /* 0x001fc80008000f00 */
[----:B------:R-:W-:Y:S01]  /*05f0*/  IADD3 R77, PT, PT, R77, 0x80, R68 ;  /* 0x000000804d4d7810 */ /* 0x000fe20007ffe044 */
[----:B-1----:R-:W-:Y:S06]  /*0600*/  BAR.SYNC.DEFER_BLOCKING 0x0 ;  /* 0x0000000000007b1d */ /* 0x002fec0000010000 */
.L_x_1:
[----:B------:R-:W-:Y:S04]  /*0610*/  LDS R79, [R76+UR5+-0x200] ;  /* 0xfffe00054c4f7984 */ /* 0x000fe80008000800 */
[----:B------:R-:W0:Y:S04]  /*0620*/  LDS.128 R68, [R77+-0x80] ;  /* 0xffff80004d447984 */ /* 0x000e280000000c00 */
[----:B------:R1:W2:Y:S04]  /*0630*/  LDS.128 R72, [R77] ;  /* 0x000000004d487984 */ /* 0x0002a80000000c00 */
[----:B------:R-:W3:Y:S04]  /*0640*/  LDS R81, [R76+UR5] ;  /* 0x000000054c517984 */ /* 0x000ee80008000800 */
[----:B------:R-:W4:Y:S01]  /*0650*/  LDS R83, [R76+UR5+-0x1e0] ;  /* 0xfffe20054c537984 */ /* 0x000f220008000800 */
[----:B-1----:R-:W-:-:S03]  /*0660*/  IADD3 R77, PT, PT, R77, 0x200, RZ ;  /* 0x000002004d4d7810 */ /* 0x002fc60007ffe0ff */
[----:B------:R-:W1:Y:S04]  /*0670*/  LDS R85, [R76+UR5+0x20] ;  /* 0x000020054c557984 */ /* 0x000e680008000800 */
[----:B------:R-:W5:Y:S04]  /*0680*/  LDS R87, [R76+UR5+-0x1c0] ;  /* 0xfffe40054c577984 */ /* 0x000f680008000800 */
[----:B------:R-:W5:Y:S01]  /*0690*/  LDS R89, [R76+UR5+0x40] ;  /* 0x000040054c597984 */ /* 0x000f620008000800 */
[C---:B0-----:R-:W-:Y:S01]  /*06a0*/  FFMA R60, R79.reuse, R68, R60 ;  /* 0x000000444f3c7223 */ /* 0x041fe2000000003c */
[C---:B------:R-:W-:Y:S01]  /*06b0*/  FFMA R61, R79.reuse, R69, R61 ;  /* 0x000000454f3d7223 */ /* 0x040fe2000000003d */
[C---:B------:R-:W-:Y:S01]  /*06c0*/  FFMA R62, R79.reuse, R70, R62 ;  /* 0x000000464f3e7223 */ /* 0x040fe2000000003e */
[C---:B------:R-:W-:Y:S01]  /*06d0*/  FFMA R63, R79.reuse, R71, R63 ;  /* 0x000000474f3f7223 */ /* 0x040fe2000000003f */
[C---:B--2---:R-:W-:Y:S01]  /*06e0*/  FFMA R56, R79.reuse, R72, R56 ;  /* 0x000000484f387223 */ /* 0x044fe20000000038 */
[C---:B------:R-:W-:Y:S01]  /*06f0*/  FFMA R57, R79.reuse, R73, R57 ;  /* 0x000000494f397223 */ /* 0x040fe20000000039 */
[C---:B------:R-:W-:Y:S01]  /*0700*/  FFMA R58, R79.reuse, R74, R58 ;  /* 0x0000004a4f3a7223 */ /* 0x040fe2000000003a */
[----:B------:R-:W-:Y:S01]  /*0710*/  FFMA R59, R79, R75, R59 ;  /* 0x0000004b4f3b7223 */ /* 0x000fe2000000003b */
[C---:B---3--:R-:W-:Y:S01]  /*0720*/  FFMA R52, R81.reuse, R68, R52 ;  /* 0x0000004451347223 */ /* 0x048fe20000000034 */
[C---:B------:R-:W-:Y:S01]  /*0730*/  FFMA R53, R81.reuse, R69, R53 ;  /* 0x0000004551357223 */ /* 0x040fe20000000035 */
[C---:B------:R-:W-:Y:S01]  /*0740*/  FFMA R54, R81.reuse, R70, R54 ;  /* 0x0000004651367223 */ /* 0x040fe20000000036 */
[C---:B------:R-:W-:Y:S01]  /*0750*/  FFMA R55, R81.reuse, R71, R55 ;  /* 0x0000004751377223 */ /* 0x040fe20000000037 */
[C---:B------:R-:W-:Y:S01]  /*0760*/  FFMA R48, R81.reuse, R72, R48 ;  /* 0x0000004851307223 */ /* 0x040fe20000000030 */
[C---:B------:R-:W-:Y:S01]  /*0770*/  FFMA R49, R81.reuse, R73, R49 ;  /* 0x0000004951317223 */ /* 0x040fe20000000031 */
[C---:B------:R-:W-:Y:S01]  /*0780*/  FFMA R50, R81.reuse, R74, R50 ;  /* 0x0000004a51327223 */ /* 0x040fe20000000032 */
[----:B------:R-:W-:Y:S01]  /*0790*/  FFMA R51, R81, R75, R51 ;  /* 0x0000004b51337223 */ /* 0x000fe20000000033 */
[----:B------:R-:W0:Y:S01]  /*07a0*/  LDS R79, [R76+UR5+-0x1a0] ;  /* 0xfffe60054c4f7984 */ /* 0x000e220008000800 */
[C---:B----4-:R-:W-:Y:S01]  /*07b0*/  FFMA R44, R83.reuse, R68, R44 ;  /* 0x00000044532c7223 */ /* 0x050fe2000000002c */
[C---:B------:R-:W-:Y:S01]  /*07c0*/  FFMA R45, R83.reuse, R69, R45 ;  /* 0x00000045532d7223 */ /* 0x040fe2000000002d */
[C---:B------:R-:W-:Y:S01]  /*07d0*/  FFMA R46, R83.reuse, R70, R46 ;  /* 0x00000046532e7223 */ /* 0x040fe2000000002e */
[----:B------:R-:W2:Y:S01]  /*07e0*/  LDS R81, [R76+UR5+0x60] ;  /* 0x000060054c517984 */ /* 0x000ea20008000800 */
[----:B------:R-:W-:Y:S01]  /*07f0*/  UIADD3 UR5, UPT, UPT, UR5, 0x4, URZ ;  /* 0x0000000405057890 */ /* 0x000fe2000fffe0ff */
[C---:B------:R-:W-:Y:S01]  /*0800*/  FFMA R47, R83.reuse, R71, R47 ;  /* 0x00000047532f7223 */ /* 0x040fe2000000002f */
[C---:B------:R-:W-:Y:S01]  /*0810*/  FFMA R40, R83.reuse, R72, R40 ;  /* 0x0000004853287223 */ /* 0x040fe20000000028 */
[C---:B------:R-:W-:Y:S01]  /*0820*/  FFMA R41, R83.reuse, R73, R41 ;  /* 0x0000004953297223 */ /* 0x040fe20000000029 */
[----:B------:R-:W-:Y:S01]  /*0830*/  UISETP.NE.AND UP1, UPT, UR5, 0x220, UPT ;  /* 0x000002200500788c */ /* 0x000fe2000bf25270 */
[C---:B------:R-:W-:Y:S01]  /*0840*/  FFMA R42, R83.reuse, R74, R42 ;  /* 0x0000004a532a7223 */ /* 0x040fe2000000002a */
[----:B------:R-:W-:Y:S01]  /*0850*/  FFMA R43, R83, R75, R43 ;  /* 0x0000004b532b7223 */ /* 0x000fe2000000002b */
[C---:B-1----:R-:W-:Y:S01]  /*0860*/  FFMA R36, R85.reuse, R68, R36 ;  /* 0x0000004455247223 */ /* 0x042fe20000000024 */
[C---:B------:R-:W-:Y:S01]  /*0870*/  FFMA R37, R85.reuse, R69, R37 ;  /* 0x0000004555257223 */ /* 0x040fe20000000025 */
[C---:B------:R-:W-:Y:S01]  /*0880*/  FFMA R38, R85.reuse, R70, R38 ;  /* 0x0000004655267223 */ /* 0x040fe20000000026 */
[C---:B------:R-:W-:Y:S01]  /*0890*/  FFMA R39, R85.reuse, R71, R39 ;  /* 0x0000004755277223 */ /* 0x040fe20000000027 */
[C---:B------:R-:W-:Y:S01]  /*08a0*/  FFMA R32, R85.reuse, R72, R32 ;  /* 0x0000004855207223 */ /* 0x040fe20000000020 */
[C---:B------:R-:W-:Y:S01]  /*08b0*/  FFMA R33, R85.reuse, R73, R33 ;  /* 0x0000004955217223 */ /* 0x040fe20000000021 */
[C---:B------:R-:W-:Y:S01]  /*08c0*/  FFMA R34, R85.reuse, R74, R34 ;  /* 0x0000004a55227223 */ /* 0x040fe20000000022 */
[----:B------:R-:W-:Y:S01]  /*08d0*/  FFMA R35, R85, R75, R35 ;  /* 0x0000004b55237223 */ /* 0x000fe20000000023 */
[C---:B-----5:R-:W-:Y:S01]  /*08e0*/  FFMA R28, R87.reuse, R68, R28 ;  /* 0x00000044571c7223 */ /* 0x060fe2000000001c */
[C---:B------:R-:W-:Y:S01]  /*08f0*/  FFMA R29, R87.reuse, R69, R29 ;  /* 0x00000045571d7223 */ /* 0x040fe2000000001d */
[C---:B------:R-:W-:Y:S01]  /*0900*/  FFMA R30, R87.reuse, R70, R30 ;  /* 0x00000046571e7223 */ /* 0x040fe2000000001e */
[C---:B------:R-:W-:Y:S01]  /*0910*/  FFMA R31, R87.reuse, R71, R31 ;  /* 0x00000047571f7223 */ /* 0x040fe2000000001f */
[C---:B------:R-:W-:Y:S01]  /*0920*/  FFMA R24, R87.reuse, R72, R24 ;  /* 0x0000004857187223 */ /* 0x040fe20000000018 */
[C---:B------:R-:W-:Y:S01]  /*0930*/  FFMA R25, R87.reuse, R73, R25 ;  /* 0x0000004957197223 */ /* 0x040fe20000000019 */
[C---:B------:R-:W-:Y:S01]  /*0940*/  FFMA R26, R87.reuse, R74, R26 ;  /* 0x0000004a571a7223 */ /* 0x040fe2000000001a */
[----:B------:R-:W-:Y:S01]  /*0950*/  FFMA R27, R87, R75, R27 ;  /* 0x0000004b571b7223 */ /* 0x000fe2000000001b */
[C---:B------:R-:W-:Y:S01]  /*0960*/  FFMA R20, R89.reuse, R68, R20 ;  /* 0x0000004459147223 */ /* 0x040fe20000000014 */
[C---:B------:R-:W-:Y:S01]  /*0970*/  FFMA R21, R89.reuse, R69, R21 ;  /* 0x0000004559157223 */ /* 0x040fe20000000015 */
[C---:B------:R-:W-:Y:S01]  /*0980*/  FFMA R22, R89.reuse, R70, R22 ;  /* 0x0000004659167223 */ /* 0x040fe20000000016 */
[C---:B------:R-:W-:Y:S01]  /*0990*/  FFMA R23, R89.reuse, R71, R23 ;  /* 0x0000004759177223 */ /* 0x040fe20000000017 */
[C---:B------:R-:W-:Y:S01]  /*09a0*/  FFMA R16, R89.reuse, R72, R16 ;  /* 0x0000004859107223 */ /* 0x040fe20000000010 */
[C---:B------:R-:W-:Y:S01]  /*09b0*/  FFMA R17, R89.reuse, R73, R17 ;  /* 0x0000004959117223 */ /* 0x040fe20000000011 */
[C---:B------:R-:W-:Y:S01]  /*09c0*/  FFMA R18, R89.reuse, R74, R18 ;  /* 0x0000004a59127223 */ /* 0x040fe20000000012 */
[----:B------:R-:W-:Y:S01]  /*09d0*/  FFMA R19, R89, R75, R19 ;  /* 0x0000004b59137223 */ /* 0x000fe20000000013 */
[C---:B0-----:R-:W-:Y:S01]  /*09e0*/  FFMA R12, R79.reuse, R68, R12 ;  /* 0x000000444f0c7223 */ /* 0x041fe2000000000c */
[C---:B------:R-:W-:Y:S01]  /*09f0*/  FFMA R13, R79.reuse, R69, R13 ;  /* 0x000000454f0d7223 */ /* 0x040fe2000000000d */
[C---:B------:R-:W-:Y:S01]  /*0a00*/  FFMA R14, R79.reuse, R70, R14 ;  /* 0x000000464f0e7223 */ /* 0x040fe2000000000e */
[C---:B------:R-:W-:Y:S01]  /*0a10*/  FFMA R15, R79.reuse, R71, R15 ;  /* 0x000000474f0f7223 */ /* 0x040fe2000000000f */
[C---:B------:R-:W-:Y:S01]  /*0a20*/  FFMA R8, R79.reuse, R72, R8 ;  /* 0x000000484f087223 */ /* 0x040fe20000000008 */
[C---:B------:R-:W-:Y:S01]  /*0a30*/  FFMA R9, R79.reuse, R73, R9 ;  /* 0x000000494f097223 */ /* 0x040fe20000000009 */
[C---:B------:R-:W-:Y:S01]  /*0a40*/  FFMA R10, R79.reuse, R74, R10 ;  /* 0x0000004a4f0a7223 */ /* 0x040fe2000000000a */
[----:B------:R-:W-:Y:S01]  /*0a50*/  FFMA R11, R79, R75, R11 ;  /* 0x0000004b4f0b7223 */ /* 0x000fe2000000000b */
[C---:B--2---:R-:W-:Y:S01]  /*0a60*/  FFMA R4, R81.reuse, R68, R4 ;  /* 0x0000004451047223 */ /* 0x044fe20000000004 */
[C---:B------:R-:W-:Y:S01]  /*0a70*/  FFMA R5, R81.reuse, R69, R5 ;  /* 0x0000004551057223 */ /* 0x040fe20000000005 */
[C---:B------:R-:W-:Y:S01]  /*0a80*/  FFMA R6, R81.reuse, R70, R6 ;  /* 0x0000004651067223 */ /* 0x040fe20000000006 */
[C---:B------:R-:W-:Y:S01]  /*0a90*/  FFMA R7, R81.reuse, R71, R7 ;  /* 0x0000004751077223 */ /* 0x040fe20000000007 */
[C---:B------:R-:W-:Y:S01]  /*0aa0*/  FFMA R64, R81.reuse, R72, R64 ;  /* 0x0000004851407223 */ /* 0x040fe20000000040 */
[C---:B------:R-:W-:Y:S01]  /*0ab0*/  FFMA R65, R81.reuse, R73, R65 ;  /* 0x0000004951417223 */ /* 0x040fe20000000041 */
[C---:B------:R-:W-:Y:S01]  /*0ac0*/  FFMA R66, R81.reuse, R74, R66 ;  /* 0x0000004a51427223 */ /* 0x040fe20000000042 */
[----:B------:R-:W-:Y:S01]  /*0ad0*/  FFMA R67, R81, R75, R67 ;  /* 0x0000004b51437223 */ /* 0x000fe20000000043 */
[----:B------:R-:W-:Y:S06]  /*0ae0*/  BRA.U UP1, `(.L_x_1) ;  /* 0xfffffff901c87547 */ /* 0x000fec000b83ffff */
[----:B------:R-:W-:Y:S01]  /*0af0*/  BAR.SYNC.DEFER_BLOCKING 0x0 ;  /* 0x0000000000007b1d */ /* 0x000fe20000010000 */
[----:B------:R-:W-:Y:S02]  /*0b00*/  USHF.L.U32 UR5, UR13, 0x3, URZ ;  /* 0x000000030d057899 */ /* 0x000fe400080006ff */
[----:B------:R-:W-:Y:S02]  /*0b10*/  UIADD3 UR10, UP1, UPT, UR10, 0x20, URZ ;  /* 0x000000200a0a7890 */ /* 0x000fe4000ff3e0ff */
[----:B------:R-:W-:Y:S02]  /*0b20*/  UIMAD.WIDE.U32 UR8, UR5, 0x4, UR8 ;  /* 0x00000004050878a5 */ /* 0x000fe4000f8e0008 */
[----:B------:R-:W-:Y:S01]  /*0b30*/  UIADD3.X UR12, UPT, UPT, URZ, UR12, URZ, UP1, !UPT ;  /* 0x0000000cff0c7290 */ /* 0x000fe20008ffe4ff */
[----:B------:R-:W-:Y:S11]  /*0b40*/  BRA.U UP0, `(.L_x_2) ;  /* 0xfffffff900087547 */ /* 0x000ff6000b83ffff */
.L_x_0:
[----:B------:R-:W1:Y:S01]  /*0b50*/  S2R R2, SR_TID.X ;  /* 0x0000000000027919 */ /* 0x000e620000002100 */
[----:B------:R-:W-:Y:S01]  /*0b60*/  S2UR UR6, SR_CTAID.Y ;  /* 0x00000000000679c3 */ /* 0x000fe20000002600 */
[----:B------:R-:W2:Y:S01]  /*0b70*/  LDCU.64 UR4, c[0x0][0x390] ;  /* 0x00007200ff0477ac */ /* 0x000ea20008000a00 */
[----:B------:R-:W-:Y:S02]  /*0b80*/  MOV R71, UR13 ;  /* 0x0000000d00477c02 */ /* 0x000fe40008000f00 */
[----:B------:R-:W-:Y:S02]  /*0b90*/  MOV R73, UR13 ;  /* 0x0000000d00497c02 */ /* 0x000fe40008000f00 */
[----:B------:R-:W-:Y:S02]  /*0ba0*/  MOV R75, UR13 ;  /* 0x0000000d004b7c02 */ /* 0x000fe40008000f00 */
[----:B------:R-:W3:Y:S01]  /*0bb0*/  S2UR UR7, SR_CTAID.X ;  /* 0x00000000000779c3 */ /* 0x000ee20000002500 */
[----:B------:R-:W-:-:S02]  /*0bc0*/  MOV R77, UR13 ;  /* 0x0000000d004d7c02 */ /* 0x000fc40008000f00 */
[C---:B-1----:R-:W-:Y:S01]  /*0bd0*/  SHF.L.U32 R0, R2.reuse, 0x1, RZ ;  /* 0x0000000102007819 */ /* 0x042fe200000006ff */
[----:B---3--:R-:W-:Y:S01]  /*0be0*/  UIMAD UR6, UR7, UR13, UR6 ;  /* 0x0000000d070672a4 */ /* 0x008fe2000f8e0206 */
[----:B------:R-:W-:Y:S01]  /*0bf0*/  SHF.L.U32 R3, R2, 0x2, RZ ;  /* 0x0000000202037819 */ /* 0x000fe200000006ff */
[----:B------:R-:W-:Y:S01]  /*0c00*/  USHF.L.U32 UR7, UR13, 0x4, URZ ;  /* 0x000000040d077899 */ /* 0x000fe200080006ff */
[----:B------:R-:W-:Y:S01]  /*0c10*/  LOP3.LUT R0, R0, 0x40, RZ, 0xc0, !PT ;  /* 0x0000004000007812 */ /* 0x000fe200078ec0ff */
[----:B------:R-:W-:Y:S01]  /*0c20*/  USHF.L.U32 UR6, UR6, 0x7, URZ ;  /* 0x0000000706067899 */ /* 0x000fe200080006ff */
[----:B------:R-:W-:Y:S02]  /*0c30*/  SHF.R.U32.HI R2, RZ, 0x1, R2 ;  /* 0x00000001ff027819 */ /* 0x000fe40000011602 */
[----:B------:R-:W-:Y:S01]  /*0c40*/  LOP3.LUT R3, R0, 0x1c, R3, 0xf8, !PT ;  /* 0x0000001c00037812 */ /* 0x000fe200078ef803 */
[----:B--2---:R-:W-:Y:S01]  /*0c50*/  UIMAD.WIDE UR4, UR6, 0x4, UR4 ;  /* 0x00000004060478a5 */ /* 0x004fe2000f8e0204 */
[----:B------:R-:W-:Y:S01]  /*0c60*/  LOP3.LUT R0, R2, 0x1ec, RZ, 0xc0, !PT ;  /* 0x000001ec02007812 */ /* 0x000fe200078ec0ff */
[----:B------:R-:W-:Y:S01]  /*0c70*/  HFMA2 R2, -RZ, RZ, 0, 2.384185791015625e-07 ;  /* 0x00000004ff027431 */ /* 0x000fe200000001ff */
[----:B------:R-:W-:-:S03]  /*0c80*/  MOV R69, UR7 ;  /* 0x0000000700457c02 */ /* 0x000fc60008000f00 */
[----:B------:R-:W-:-:S04]  /*0c90*/  IMAD R3, R0, UR13, R3 ;  /* 0x0000000d00037c24 */ /* 0x000fc8000f8e0203 */
[----:B------:R-:W-:-:S05]  /*0ca0*/  IMAD.WIDE R2, R3, R2, UR4 ;  /* 0x0000000403027e25 */ /* 0x000fca000f8e0202 */
[----:B0-----:R-:W-:Y:S01]  /*0cb0*/  STG.E.128 desc[UR14][R2.64], R60 ;  /* 0x0000003c02007986 */ /* 0x001fe2000c101d0e */
[----:B------:R-:W-:-:S03]  /*0cc0*/  IMAD.WIDE R68, R69, 0x4, R2 ;  /* 0x0000000445447825 */ /* 0x000fc600078e0202 */
[----:B------:R0:W-:Y:S01]  /*0cd0*/  STG.E.128 desc[UR14][R2.64+0x80], R56 ;  /* 0x0000803802007986 */ /* 0x0001e2000c101d0e */
[----:B------:R-:W-:-:S03]  /*0ce0*/  IMAD.WIDE R70, R71, 0x4, R2 ;  /* 0x0000000447467825 */ /* 0x000fc600078e0202 */
[----:B------:R1:W-:Y:S01]  /*0cf0*/  STG.E.128 desc[UR14][R68.64], R52 ;  /* 0x0000003444007986 */ /* 0x0003e2000c101d0e */
[----:B------:R-:W-:-:S03]  /*0d00*/  IMAD.WIDE R72, R73, 0x4, R68 ;  /* 0x0000000449487825 */ /* 0x000fc600078e0244 */
[----:B------:R2:W-:Y:S01]  /*0d10*/  STG.E.128 desc[UR14][R68.64+0x80], R48 ;  /* 0x0000803044007986 */ /* 0x0005e2000c101d0e */
[----:B------:R-:W-:-:S03]  /*0d20*/  IMAD.WIDE R74, R75, 0x4, R70 ;  /* 0x000000044b4a7825 */ /* 0x000fc600078e0246 */
[----:B------:R3:W-:Y:S04]  /*0d30*/  STG.E.128 desc[UR14][R70.64], R44 ;  /* 0x0000002c46007986 */ /* 0x0007e8000c101d0e */
[----:B------:R-:W-:Y:S01]  /*0d40*/  STG.E.128 desc[UR14][R70.64+0x80], R40 ;  /* 0x0000802846007986 */ /* 0x000fe2000c101d0e */
[----:B0-----:R-:W-:Y:S01]  /*0d50*/  MOV R57, UR13 ;  /* 0x0000000d00397c02 */ /* 0x001fe20008000f00 */
[----:B------:R-:W-:Y:S02]  /*0d60*/  IMAD.WIDE R2, R77, 0x4, R72 ;  /* 0x000000044d027825 */ /* 0x000fe400078e0248 */
[----:B------:R-:W-:Y:S01]  /*0d70*/  STG.E.128 desc[UR14][R72.64], R36 ;  /* 0x0000002448007986 */ /* 0x000fe2000c101d0e */
[----:B-1----:R-:W-:-:S03]  /*0d80*/  MOV R53, UR13 ;  /* 0x0000000d00357c02 */ /* 0x002fc60008000f00 */
[----:B------:R-:W-:Y:S01]  /*0d90*/  STG.E.128 desc[UR14][R72.64+0x80], R32 ;  /* 0x0000802048007986 */ /* 0x000fe2000c101d0e */
[----:B--2---:R-:W-:-:S03]  /*0da0*/  IMAD.WIDE R48, R57, 0x4, R74 ;  /* 0x0000000439307825 */ /* 0x004fc600078e024a */
[----:B------:R-:W-:Y:S01]  /*0db0*/  STG.E.128 desc[UR14][R74.64], R28 ;  /* 0x0000001c4a007986 */ /* 0x000fe2000c101d0e */
[----:B---3--:R-:W-:-:S03]  /*0dc0*/  IMAD.WIDE R44, R53, 0x4, R2 ;  /* 0x00000004352c7825 */ /* 0x008fc600078e0202 */
[----:B------:R-:W-:Y:S04]  /*0dd0*/  STG.E.128 desc[UR14][R74.64+0x80], R24 ;  /* 0x000080184a007986 */ /* 0x000fe8000c101d0e */
[----:B------:R-:W-:Y:S04]  /*0de0*/  STG.E.128 desc[UR14][R2.64], R20 ;  /* 0x0000001402007986 */ /* 0x000fe8000c101d0e */
[----:B------:R-:W-:Y:S04]  /*0df0*/  STG.E.128 desc[UR14][R2.64+0x80], R16 ;  /* 0x0000801002007986 */ /* 0x000fe8000c101d0e */
[----:B------:R-:W-:Y:S04]  /*0e00*/  STG.E.128 desc[UR14][R48.64], R12 ;  /* 0x0000000c30007986 */ /* 0x000fe8000c101d0e */
[----:B------:R-:W-:Y:S04]  /*0e10*/  STG.E.128 desc[UR14][R48.64+0x80], R8 ;  /* 0x0000800830007986 */ /* 0x000fe8000c101d0e */
[----:B------:R-:W-:Y:S04]  /*0e20*/  STG.E.128 desc[UR14][R44.64], R4 ;  /* 0x000000042c007986 */ /* 0x000fe8000c101d0e */
[----:B------:R-:W-:Y:S01]  /*0e30*/  STG.E.128 desc[UR14][R44.64+0x80], R64 ;  /* 0x000080402c007986 */ /* 0x000fe2000c101d0e */
[----:B------:R-:W-:Y:S05]  /*0e40*/  EXIT ;  /* 0x000000000000794d */ /* 0x000fea0003800000 */
.L_x_3:
[----:B------:R-:W-:-:S00]  /*0e50*/  BRA `(.L_x_3) ;  /* 0xfffffffc00fc7947 */ /* 0x000fc0000383ffff */
[----:B------:R-:W-:-:S00]  /*0e60*/  NOP ;  /* 0x0000000000007918 */ /* 0x000fc00000000000 */
        /* <DEDUP_REMOVED lines=9> */
.L_x_4:


//--------------------- .nv.shared._Z8mm_new_3PfS_S_i --------------------------
	.section	.nv.shared._Z8mm_new_3PfS_S_i,"aw",@nobits
	.sectionflags	@""
	.align	4
.nv.shared._Z8mm_new_3PfS_S_i:
	.zero		9216


//--------------------- .nv.shared.reserved.0     --------------------------
	.section	.nv.shared.reserved.0,"aw",@nobits
	.weak		__nv_reservedSMEM_offset_0_alias
	.size		__nv_reservedSMEM_offset_0_alias, 0, 64
	.other		__nv_reservedSMEM_offset_0_alias,@"STO_CUDA_RESERVED_SHARED STV_DEFAULT"
__nv_reservedSMEM_offset_0_alias:
	.zero		0
	.zero		64


//--------------------- .nv.constant0._Z8mm_new_3PfS_S_i --------------------------
	.section	.nv.constant0._Z8mm_new_3PfS_S_i,"a",@progbits
	.sectionflags	@""
	.align	4
.nv.constant0._Z8mm_new_3PfS_S_i:
	.zero		924


//--------------------- SYMBOLS --------------------------

	.type		.nv.reservedSmem.offset0,@object
	.size		.nv.reservedSmem.offset0,0x4
	.type		.nv.reservedSmem.cap,@object
	.size		.nv.reservedSmem.cap,0x4
